//
// Generated by NVIDIA NVVM Compiler
//
// Compiler Build ID: CL-36424714
// Cuda compilation tools, release 13.0, V13.0.88
// Based on NVVM 20.0.0
//

.version 9.0
.target sm_100
.address_size 64

	// .globl	_Z6k_packPKfiiiPfS1_

.visible .entry _Z6k_packPKfiiiPfS1_(
	.param .u64 .ptr .align 1 _Z6k_packPKfiiiPfS1__param_0,
	.param .u32 _Z6k_packPKfiiiPfS1__param_1,
	.param .u32 _Z6k_packPKfiiiPfS1__param_2,
	.param .u32 _Z6k_packPKfiiiPfS1__param_3,
	.param .u64 .ptr .align 1 _Z6k_packPKfiiiPfS1__param_4,
	.param .u64 .ptr .align 1 _Z6k_packPKfiiiPfS1__param_5
)
{
	.reg .pred 	%p<4>;
	.reg .b32 	%r<17>;
	.reg .b32 	%f<9>;
	.reg .b64 	%rd<69>;

	ld.param.u32 	%r3, [_Z6k_packPKfiiiPfS1__param_1];
	ld.param.u32 	%r6, [_Z6k_packPKfiiiPfS1__param_2];
	ld.param.u32 	%r5, [_Z6k_packPKfiiiPfS1__param_3];
	ld.param.u64 	%rd2, [_Z6k_packPKfiiiPfS1__param_4];
	mov.u32 	%r7, %ctaid.x;
	mov.u32 	%r8, %ntid.x;
	mov.u32 	%r9, %tid.x;
	mad.lo.s32 	%r1, %r7, %r8, %r9;
	mov.u32 	%r10, %ctaid.y;
	mov.u32 	%r11, %ntid.y;
	mov.u32 	%r12, %tid.y;
	mad.lo.s32 	%r13, %r10, %r11, %r12;
	setp.ge.s32 	%p1, %r1, %r3;
	setp.ge.s32 	%p2, %r13, %r6;
	or.pred  	%p3, %p1, %p2;
	@%p3 bra 	$L__BB0_2;
	ld.param.u64 	%rd68, [_Z6k_packPKfiiiPfS1__param_5];
	ld.param.u64 	%rd67, [_Z6k_packPKfiiiPfS1__param_0];
	cvta.to.global.u64 	%rd4, %rd67;
	cvta.to.global.u64 	%rd5, %rd2;
	cvta.to.global.u64 	%rd6, %rd68;
	cvt.s64.s32 	%rd7, %r1;
	cvt.s64.s32 	%rd8, %r3;
	cvt.u64.u32 	%rd9, %r13;
	cvt.u64.u32 	%rd10, %r6;
	mul.wide.u32 	%rd11, %r6, 4;
	add.s64 	%rd12, %rd11, %rd9;
	mad.lo.s64 	%rd13, %rd12, %rd8, %rd7;
	cvt.s64.s32 	%rd14, %r5;
	mad.lo.s64 	%rd15, %rd14, %rd10, %rd9;
	mad.lo.s64 	%rd16, %rd15, %rd8, %rd7;
	mad.lo.s64 	%rd17, %rd9, %rd8, %rd7;
	shl.b64 	%rd18, %rd13, 2;
	add.s64 	%rd19, %rd4, %rd18;
	ld.global.nc.f32 	%f1, [%rd19];
	shl.b64 	%rd20, %rd17, 2;
	add.s64 	%rd21, %rd5, %rd20;
	st.global.f32 	[%rd21], %f1;
	shl.b64 	%rd22, %rd16, 2;
	add.s64 	%rd23, %rd4, %rd22;
	ld.global.nc.f32 	%f2, [%rd23];
	add.s64 	%rd24, %rd6, %rd20;
	st.global.f32 	[%rd24], %f2;
	add.s32 	%r14, %r5, 1;
	add.s64 	%rd25, %rd12, %rd10;
	mad.lo.s64 	%rd26, %rd25, %rd8, %rd7;
	cvt.s64.s32 	%rd27, %r14;
	mad.lo.s64 	%rd28, %rd27, %rd10, %rd9;
	mad.lo.s64 	%rd29, %rd28, %rd8, %rd7;
	add.s64 	%rd30, %rd10, %rd9;
	mad.lo.s64 	%rd31, %rd30, %rd8, %rd7;
	shl.b64 	%rd32, %rd26, 2;
	add.s64 	%rd33, %rd4, %rd32;
	ld.global.nc.f32 	%f3, [%rd33];
	shl.b64 	%rd34, %rd31, 2;
	add.s64 	%rd35, %rd5, %rd34;
	st.global.f32 	[%rd35], %f3;
	shl.b64 	%rd36, %rd29, 2;
	add.s64 	%rd37, %rd4, %rd36;
	ld.global.nc.f32 	%f4, [%rd37];
	add.s64 	%rd38, %rd6, %rd34;
	st.global.f32 	[%rd38], %f4;
	add.s32 	%r15, %r5, 2;
	add.s64 	%rd39, %rd25, %rd10;
	mad.lo.s64 	%rd40, %rd39, %rd8, %rd7;
	cvt.s64.s32 	%rd41, %r15;
	mad.lo.s64 	%rd42, %rd41, %rd10, %rd9;
	mad.lo.s64 	%rd43, %rd42, %rd8, %rd7;
	sub.s64 	%rd44, %rd39, %rd11;
	mad.lo.s64 	%rd45, %rd44, %rd8, %rd7;
	shl.b64 	%rd46, %rd40, 2;
	add.s64 	%rd47, %rd4, %rd46;
	ld.global.nc.f32 	%f5, [%rd47];
	shl.b64 	%rd48, %rd45, 2;
	add.s64 	%rd49, %rd5, %rd48;
	st.global.f32 	[%rd49], %f5;
	shl.b64 	%rd50, %rd43, 2;
	add.s64 	%rd51, %rd4, %rd50;
	ld.global.nc.f32 	%f6, [%rd51];
	add.s64 	%rd52, %rd6, %rd48;
	st.global.f32 	[%rd52], %f6;
	add.s32 	%r16, %r5, 3;
	add.s64 	%rd53, %rd39, %rd10;
	mad.lo.s64 	%rd54, %rd53, %rd8, %rd7;
	cvt.s64.s32 	%rd55, %r16;
	mad.lo.s64 	%rd56, %rd55, %rd10, %rd9;
	mad.lo.s64 	%rd57, %rd56, %rd8, %rd7;
	sub.s64 	%rd58, %rd53, %rd11;
	mad.lo.s64 	%rd59, %rd58, %rd8, %rd7;
	shl.b64 	%rd60, %rd54, 2;
	add.s64 	%rd61, %rd4, %rd60;
	ld.global.nc.f32 	%f7, [%rd61];
	shl.b64 	%rd62, %rd59, 2;
	add.s64 	%rd63, %rd5, %rd62;
	st.global.f32 	[%rd63], %f7;
	shl.b64 	%rd64, %rd57, 2;
	add.s64 	%rd65, %rd4, %rd64;
	ld.global.nc.f32 	%f8, [%rd65];
	add.s64 	%rd66, %rd6, %rd62;
	st.global.f32 	[%rd66], %f8;
$L__BB0_2:
	ret;

}
	// .globl	_Z8k_unpackPfiiiPKfS1_
.visible .entry _Z8k_unpackPfiiiPKfS1_(
	.param .u64 .ptr .align 1 _Z8k_unpackPfiiiPKfS1__param_0,
	.param .u32 _Z8k_unpackPfiiiPKfS1__param_1,
	.param .u32 _Z8k_unpackPfiiiPKfS1__param_2,
	.param .u32 _Z8k_unpackPfiiiPKfS1__param_3,
	.param .u64 .ptr .align 1 _Z8k_unpackPfiiiPKfS1__param_4,
	.param .u64 .ptr .align 1 _Z8k_unpackPfiiiPKfS1__param_5
)
{
	.reg .pred 	%p<4>;
	.reg .b32 	%r<18>;
	.reg .b32 	%f<9>;
	.reg .b64 	%rd<54>;

	ld.param.u64 	%rd1, [_Z8k_unpackPfiiiPKfS1__param_0];
	ld.param.u32 	%r3, [_Z8k_unpackPfiiiPKfS1__param_1];
	ld.param.u32 	%r6, [_Z8k_unpackPfiiiPKfS1__param_2];
	ld.param.u32 	%r5, [_Z8k_unpackPfiiiPKfS1__param_3];
	ld.param.u64 	%rd2, [_Z8k_unpackPfiiiPKfS1__param_4];
	ld.param.u64 	%rd3, [_Z8k_unpackPfiiiPKfS1__param_5];
	mov.u32 	%r7, %ctaid.x;
	mov.u32 	%r8, %ntid.x;
	mov.u32 	%r9, %tid.x;
	mad.lo.s32 	%r1, %r7, %r8, %r9;
	mov.u32 	%r10, %ctaid.y;
	mov.u32 	%r11, %ntid.y;
	mov.u32 	%r12, %tid.y;
	mad.lo.s32 	%r13, %r10, %r11, %r12;
	setp.ge.s32 	%p1, %r1, %r3;
	setp.ge.s32 	%p2, %r13, %r6;
	or.pred  	%p3, %p1, %p2;
	@%p3 bra 	$L__BB1_2;
	cvta.to.global.u64 	%rd4, %rd2;
	cvta.to.global.u64 	%rd5, %rd1;
	cvta.to.global.u64 	%rd6, %rd3;
	cvt.s64.s32 	%rd7, %r1;
	cvt.s64.s32 	%rd8, %r3;
	cvt.u64.u32 	%rd9, %r13;
	cvt.u64.u32 	%rd10, %r6;
	add.s32 	%r14, %r5, 4;
	mad.lo.s64 	%rd11, %rd9, %rd8, %rd7;
	cvt.s64.s32 	%rd12, %r14;
	mad.lo.s64 	%rd13, %rd12, %rd10, %rd9;
	mad.lo.s64 	%rd14, %rd13, %rd8, %rd7;
	shl.b64 	%rd15, %rd11, 2;
	add.s64 	%rd16, %rd4, %rd15;
	ld.global.nc.f32 	%f1, [%rd16];
	add.s64 	%rd17, %rd5, %rd15;
	st.global.f32 	[%rd17], %f1;
	add.s64 	%rd18, %rd6, %rd15;
	ld.global.nc.f32 	%f2, [%rd18];
	shl.b64 	%rd19, %rd14, 2;
	add.s64 	%rd20, %rd5, %rd19;
	st.global.f32 	[%rd20], %f2;
	add.s32 	%r15, %r5, 5;
	add.s64 	%rd21, %rd10, %rd9;
	mad.lo.s64 	%rd22, %rd21, %rd8, %rd7;
	cvt.s64.s32 	%rd23, %r15;
	mad.lo.s64 	%rd24, %rd23, %rd10, %rd9;
	mad.lo.s64 	%rd25, %rd24, %rd8, %rd7;
	shl.b64 	%rd26, %rd22, 2;
	add.s64 	%rd27, %rd4, %rd26;
	ld.global.nc.f32 	%f3, [%rd27];
	add.s64 	%rd28, %rd5, %rd26;
	st.global.f32 	[%rd28], %f3;
	add.s64 	%rd29, %rd6, %rd26;
	ld.global.nc.f32 	%f4, [%rd29];
	shl.b64 	%rd30, %rd25, 2;
	add.s64 	%rd31, %rd5, %rd30;
	st.global.f32 	[%rd31], %f4;
	add.s32 	%r16, %r5, 6;
	add.s64 	%rd32, %rd21, %rd10;
	mad.lo.s64 	%rd33, %rd32, %rd8, %rd7;
	cvt.s64.s32 	%rd34, %r16;
	mad.lo.s64 	%rd35, %rd34, %rd10, %rd9;
	mad.lo.s64 	%rd36, %rd35, %rd8, %rd7;
	shl.b64 	%rd37, %rd33, 2;
	add.s64 	%rd38, %rd4, %rd37;
	ld.global.nc.f32 	%f5, [%rd38];
	add.s64 	%rd39, %rd5, %rd37;
	st.global.f32 	[%rd39], %f5;
	add.s64 	%rd40, %rd6, %rd37;
	ld.global.nc.f32 	%f6, [%rd40];
	shl.b64 	%rd41, %rd36, 2;
	add.s64 	%rd42, %rd5, %rd41;
	st.global.f32 	[%rd42], %f6;
	add.s32 	%r17, %r5, 7;
	add.s64 	%rd43, %rd32, %rd10;
	mad.lo.s64 	%rd44, %rd43, %rd8, %rd7;
	cvt.s64.s32 	%rd45, %r17;
	mad.lo.s64 	%rd46, %rd45, %rd10, %rd9;
	mad.lo.s64 	%rd47, %rd46, %rd8, %rd7;
	shl.b64 	%rd48, %rd44, 2;
	add.s64 	%rd49, %rd4, %rd48;
	ld.global.nc.f32 	%f7, [%rd49];
	add.s64 	%rd50, %rd5, %rd48;
	st.global.f32 	[%rd50], %f7;
	add.s64 	%rd51, %rd6, %rd48;
	ld.global.nc.f32 	%f8, [%rd51];
	shl.b64 	%rd52, %rd47, 2;
	add.s64 	%rd53, %rd5, %rd52;
	st.global.f32 	[%rd53], %f8;
$L__BB1_2:
	ret;

}


// ===== COMPILED SASS (sm_100) =====

	.target	sm_100

	.elftype	@"ET_EXEC"


//--------------------- .note.nv.tkinfo           --------------------------
	.section	.note.nv.tkinfo,"",@"SHT_NOTE"
	.sectionflags	@"SHF_NOTE_NV_TKINFO"
	.tkinfo
        /*0018*/ 	.word	0x00000002
        /*0030*/ 	.string	""
        /*0030*/ 	.string	"ptxas"
        /*0030*/ 	.string	"Cuda compilation tools, release 13.0, V13.0.88"
        /*0030*/ 	.string	"Build cuda_13.0.r13.0/compiler.36424714_0"
        /*0030*/ 	.string	"-arch sm_100 -m 64 "



//--------------------- .note.nv.cuinfo           --------------------------
	.section	.note.nv.cuinfo,"",@"SHT_NOTE"
	.sectionflags	@"SHF_NOTE_NV_CUINFO"
        /*0018*/ 	.short	0x0002
        /*001a*/ 	.short	0x0064
        /*001c*/ 	.short	0x0082
	.zero		2


//--------------------- .nv.info                  --------------------------
	.section	.nv.info,"",@"SHT_CUDA_INFO"
	.align	4


	//----- nvinfo : EIATTR_REGCOUNT
	.align		4
        /*0000*/ 	.byte	0x04, 0x2f
        /*0002*/ 	.short	(.L_1 - .L_0)
	.align		4
.L_0:
        /*0004*/ 	.word	index@(_Z6k_packPKfiiiPfS1_)
        /*0008*/ 	.word	0x00000020


	//----- nvinfo : EIATTR_FRAME_SIZE
	.align		4
.L_1:
        /*000c*/ 	.byte	0x04, 0x11
        /*000e*/ 	.short	(.L_3 - .L_2)
	.align		4
.L_2:
        /*0010*/ 	.word	index@(_Z6k_packPKfiiiPfS1_)
        /*0014*/ 	.word	0x00000000


	//----- nvinfo : EIATTR_REGCOUNT
	.align		4
.L_3:
        /*0018*/ 	.byte	0x04, 0x2f
        /*001a*/ 	.short	(.L_5 - .L_4)
	.align		4
.L_4:
        /*001c*/ 	.word	index@(_Z8k_unpackPfiiiPKfS1_)
        /*0020*/ 	.word	0x00000020


	//----- nvinfo : EIATTR_FRAME_SIZE
	.align		4
.L_5:
        /*0024*/ 	.byte	0x04, 0x11
        /*0026*/ 	.short	(.L_7 - .L_6)
	.align		4
.L_6:
        /*0028*/ 	.word	index@(_Z8k_unpackPfiiiPKfS1_)
        /*002c*/ 	.word	0x00000000


	//----- nvinfo : EIATTR_MIN_STACK_SIZE
	.align		4
.L_7:
        /*0030*/ 	.byte	0x04, 0x12
        /*0032*/ 	.short	(.L_9 - .L_8)
	.align		4
.L_8:
        /*0034*/ 	.word	index@(_Z8k_unpackPfiiiPKfS1_)
        /*0038*/ 	.word	0x00000000


	//----- nvinfo : EIATTR_MIN_STACK_SIZE
	.align		4
.L_9:
        /*003c*/ 	.byte	0x04, 0x12
        /*003e*/ 	.short	(.L_11 - .L_10)
	.align		4
.L_10:
        /*0040*/ 	.word	index@(_Z6k_packPKfiiiPfS1_)
        /*0044*/ 	.word	0x00000000
.L_11:


//--------------------- .nv.compat                --------------------------
	.section	.nv.compat,"",@"SHT_CUDA_COMPAT_INFO"
	.align	4
        /*0000*/ 	.byte	0x02, 0x09, 0x00, 0x00, 0x02, 0x02, 0x01, 0x00, 0x02, 0x05, 0x05, 0x00, 0x03, 0x07, 0x01, 0x01
        /*0010*/ 	.byte	0x02, 0x03, 0x00, 0x00, 0x02, 0x06, 0x01, 0x00, 0x04, 0x0b, 0x08, 0x00, 0x09, 0x00, 0x00, 0x00
        /*0020*/ 	.byte	0x00, 0x00, 0x00, 0x00


//--------------------- .nv.info._Z8k_unpackPfiiiPKfS1_ --------------------------
	.section	.nv.info._Z8k_unpackPfiiiPKfS1_,"",@"SHT_CUDA_INFO"
	.sectionflags	@""
	.align	4


	//----- nvinfo : EIATTR_CUDA_API_VERSION
	.align		4
        /*0000*/ 	.byte	0x04, 0x37
        /*0002*/ 	.short	(.L_13 - .L_12)
.L_12:
        /*0004*/ 	.word	0x00000082


	//----- nvinfo : EIATTR_KPARAM_INFO
	.align		4
.L_13:
        /*0008*/ 	.byte	0x04, 0x17
        /*000a*/ 	.short	(.L_15 - .L_14)
.L_14:
        /*000c*/ 	.word	0x00000000
        /*0010*/ 	.short	0x0005
        /*0012*/ 	.short	0x0020
        /*0014*/ 	.byte	0x00, 0xf5, 0x21, 0x00


	//----- nvinfo : EIATTR_KPARAM_INFO
	.align		4
.L_15:
        /*0018*/ 	.byte	0x04, 0x17
        /*001a*/ 	.short	(.L_17 - .L_16)
.L_16:
        /*001c*/ 	.word	0x00000000
        /*0020*/ 	.short	0x0004
        /*0022*/ 	.short	0x0018
        /*0024*/ 	.byte	0x00, 0xf5, 0x21, 0x00


	//----- nvinfo : EIATTR_KPARAM_INFO
	.align		4
.L_17:
        /*0028*/ 	.byte	0x04, 0x17
        /*002a*/ 	.short	(.L_19 - .L_18)
.L_18:
        /*002c*/ 	.word	0x00000000
        /*0030*/ 	.short	0x0003
        /*0032*/ 	.short	0x0010
        /*0034*/ 	.byte	0x00, 0xf0, 0x11, 0x00


	//----- nvinfo : EIATTR_KPARAM_INFO
	.align		4
.L_19:
        /*0038*/ 	.byte	0x04, 0x17
        /*003a*/ 	.short	(.L_21 - .L_20)
.L_20:
        /*003c*/ 	.word	0x00000000
        /*0040*/ 	.short	0x0002
        /*0042*/ 	.short	0x000c
        /*0044*/ 	.byte	0x00, 0xf0, 0x11, 0x00


	//----- nvinfo : EIATTR_KPARAM_INFO
	.align		4
.L_21:
        /*0048*/ 	.byte	0x04, 0x17
        /*004a*/ 	.short	(.L_23 - .L_22)
.L_22:
        /*004c*/ 	.word	0x00000000
        /*0050*/ 	.short	0x0001
        /*0052*/ 	.short	0x0008
        /*0054*/ 	.byte	0x00, 0xf0, 0x11, 0x00


	//----- nvinfo : EIATTR_KPARAM_INFO
	.align		4
.L_23:
        /*0058*/ 	.byte	0x04, 0x17
        /*005a*/ 	.short	(.L_25 - .L_24)
.L_24:
        /*005c*/ 	.word	0x00000000
        /*0060*/ 	.short	0x0000
        /*0062*/ 	.short	0x0000
        /*0064*/ 	.byte	0x00, 0xf5, 0x21, 0x00


	//----- nvinfo : EIATTR_SPARSE_MMA_MASK
	.align		4
.L_25:
        /*0068*/ 	.byte	0x03, 0x50
        /*006a*/ 	.short	0x0000


	//----- nvinfo : EIATTR_MAXREG_COUNT
	.align		4
        /*006c*/ 	.byte	0x03, 0x1b
        /*006e*/ 	.short	0x00ff


	//----- nvinfo : EIATTR_MERCURY_ISA_VERSION
	.align		4
        /*0070*/ 	.byte	0x03, 0x5f
        /*0072*/ 	.short	0x0101


	//----- nvinfo : EIATTR_VRC_CTA_INIT_COUNT
	.align		4
        /*0074*/ 	.byte	0x02, 0x4a
	.zero		1
	.zero		1


	//----- nvinfo : EIATTR_EXIT_INSTR_OFFSETS
	.align		4
        /*0078*/ 	.byte	0x04, 0x1c
        /*007a*/ 	.short	(.L_27 - .L_26)


	//   ....[0]....
.L_26:
        /*007c*/ 	.word	0x000000c0


	//   ....[1]....
        /*0080*/ 	.word	0x00000850


	//----- nvinfo : EIATTR_CBANK_PARAM_SIZE
	.align		4
.L_27:
        /*0084*/ 	.byte	0x03, 0x19
        /*0086*/ 	.short	0x0028


	//----- nvinfo : EIATTR_PARAM_CBANK
	.align		4
        /*0088*/ 	.byte	0x04, 0x0a
        /*008a*/ 	.short	(.L_29 - .L_28)
	.align		4
.L_28:
        /*008c*/ 	.word	index@(.nv.constant0._Z8k_unpackPfiiiPKfS1_)
        /*0090*/ 	.short	0x0380
        /*0092*/ 	.short	0x0028


	//----- nvinfo : EIATTR_SW_WAR
	.align		4
.L_29:
        /*0094*/ 	.byte	0x04, 0x36
        /*0096*/ 	.short	(.L_31 - .L_30)
.L_30:
        /*0098*/ 	.word	0x00000008
.L_31:


//--------------------- .nv.info._Z6k_packPKfiiiPfS1_ --------------------------
	.section	.nv.info._Z6k_packPKfiiiPfS1_,"",@"SHT_CUDA_INFO"
	.sectionflags	@""
	.align	4


	//----- nvinfo : EIATTR_CUDA_API_VERSION
	.align		4
        /*0000*/ 	.byte	0x04, 0x37
        /*0002*/ 	.short	(.L_33 - .L_32)
.L_32:
        /*0004*/ 	.word	0x00000082


	//----- nvinfo : EIATTR_KPARAM_INFO
	.align		4
.L_33:
        /*0008*/ 	.byte	0x04, 0x17
        /*000a*/ 	.short	(.L_35 - .L_34)
.L_34:
        /*000c*/ 	.word	0x00000000
        /*0010*/ 	.short	0x0005
        /*0012*/ 	.short	0x0020
        /*0014*/ 	.byte	0x00, 0xf5, 0x21, 0x00


	//----- nvinfo : EIATTR_KPARAM_INFO
	.align		4
.L_35:
        /*0018*/ 	.byte	0x04, 0x17
        /*001a*/ 	.short	(.L_37 - .L_36)
.L_36:
        /*001c*/ 	.word	0x00000000
        /*0020*/ 	.short	0x0004
        /*0022*/ 	.short	0x0018
        /*0024*/ 	.byte	0x00, 0xf5, 0x21, 0x00


	//----- nvinfo : EIATTR_KPARAM_INFO
	.align		4
.L_37:
        /*0028*/ 	.byte	0x04, 0x17
        /*002a*/ 	.short	(.L_39 - .L_38)
.L_38:
        /*002c*/ 	.word	0x00000000
        /*0030*/ 	.short	0x0003
        /*0032*/ 	.short	0x0010
        /*0034*/ 	.byte	0x00, 0xf0, 0x11, 0x00


	//----- nvinfo : EIATTR_KPARAM_INFO
	.align		4
.L_39:
        /*0038*/ 	.byte	0x04, 0x17
        /*003a*/ 	.short	(.L_41 - .L_40)
.L_40:
        /*003c*/ 	.word	0x00000000
        /*0040*/ 	.short	0x0002
        /*0042*/ 	.short	0x000c
        /*0044*/ 	.byte	0x00, 0xf0, 0x11, 0x00


	//----- nvinfo : EIATTR_KPARAM_INFO
	.align		4
.L_41:
        /*0048*/ 	.byte	0x04, 0x17
        /*004a*/ 	.short	(.L_43 - .L_42)
.L_42:
        /*004c*/ 	.word	0x00000000
        /*0050*/ 	.short	0x0001
        /*0052*/ 	.short	0x0008
        /*0054*/ 	.byte	0x00, 0xf0, 0x11, 0x00


	//----- nvinfo : EIATTR_KPARAM_INFO
	.align		4
.L_43:
        /*0058*/ 	.byte	0x04, 0x17
        /*005a*/ 	.short	(.L_45 - .L_44)
.L_44:
        /*005c*/ 	.word	0x00000000
        /*0060*/ 	.short	0x0000
        /*0062*/ 	.short	0x0000
        /*0064*/ 	.byte	0x00, 0xf5, 0x21, 0x00


	//----- nvinfo : EIATTR_SPARSE_MMA_MASK
	.align		4
.L_45:
        /*0068*/ 	.byte	0x03, 0x50
        /*006a*/ 	.short	0x0000


	//----- nvinfo : EIATTR_MAXREG_COUNT
	.align		4
        /*006c*/ 	.byte	0x03, 0x1b
        /*006e*/ 	.short	0x00ff


	//----- nvinfo : EIATTR_MERCURY_ISA_VERSION
	.align		4
        /*0070*/ 	.byte	0x03, 0x5f
        /*0072*/ 	.short	0x0101


	//----- nvinfo : EIATTR_VRC_CTA_INIT_COUNT
	.align		4
        /*0074*/ 	.byte	0x02, 0x4a
	.zero		1
	.zero		1


	//----- nvinfo : EIATTR_EXIT_INSTR_OFFSETS
	.align		4
        /*0078*/ 	.byte	0x04, 0x1c
        /*007a*/ 	.short	(.L_47 - .L_46)


	//   ....[0]....
.L_46:
        /*007c*/ 	.word	0x000000c0


	//   ....[1]....
        /*0080*/ 	.word	0x000009d0


	//----- nvinfo : EIATTR_CBANK_PARAM_SIZE
	.align		4
.L_47:
        /*0084*/ 	.byte	0x03, 0x19
        /*0086*/ 	.short	0x0028


	//----- nvinfo : EIATTR_PARAM_CBANK
	.align		4
        /*0088*/ 	.byte	0x04, 0x0a
        /*008a*/ 	.short	(.L_49 - .L_48)
	.align		4
.L_48:
        /*008c*/ 	.word	index@(.nv.constant0._Z6k_packPKfiiiPfS1_)
        /*0090*/ 	.short	0x0380
        /*0092*/ 	.short	0x0028


	//----- nvinfo : EIATTR_SW_WAR
	.align		4
.L_49:
        /*0094*/ 	.byte	0x04, 0x36
        /*0096*/ 	.short	(.L_51 - .L_50)
.L_50:
        /*0098*/ 	.word	0x00000008
.L_51:


//--------------------- .nv.callgraph             --------------------------
	.section	.nv.callgraph,"",@"SHT_CUDA_CALLGRAPH"
	.align	4
	.sectionentsize	8
	.align		4
        /*0000*/ 	.word	0x00000000
	.align		4
        /*0004*/ 	.word	0xffffffff
	.align		4
        /*0008*/ 	.word	0x00000000
	.align		4
        /*000c*/ 	.word	0xfffffffe
	.align		4
        /*0010*/ 	.word	0x00000000
	.align		4
        /*0014*/ 	.word	0xfffffffd
	.align		4
        /*0018*/ 	.word	0x00000000
	.align		4
        /*001c*/ 	.word	0xfffffffc


//--------------------- .text._Z8k_unpackPfiiiPKfS1_ --------------------------
	.section	.text._Z8k_unpackPfiiiPKfS1_,"ax",@progbits
	.align	128
        .global         _Z8k_unpackPfiiiPKfS1_
        .type           _Z8k_unpackPfiiiPKfS1_,@function
        .size           _Z8k_unpackPfiiiPKfS1_,(.L_x_2 - _Z8k_unpackPfiiiPKfS1_)
        .other          _Z8k_unpackPfiiiPKfS1_,@"STO_CUDA_ENTRY STV_DEFAULT"
_Z8k_unpackPfiiiPKfS1_:
.text._Z8k_unpackPfiiiPKfS1_:
[----:B------:R-:W-:Y:S01]  /*0000*/  LDC R1, c[0x0][0x37c] ;  /* 0x0000df00ff017b82 */ /* 0x000fe20000000800 */
[----:B------:R-:W0:Y:S07]  /*0010*/  S2R R19, SR_TID.Y ;  /* 0x0000000000137919 */ /* 0x000e2e0000002200 */
[----:B------:R-:W1:Y:S01]  /*0020*/  LDC R16, c[0x0][0x360] ;  /* 0x0000d800ff107b82 */ /* 0x000e620000000800 */
[----:B------:R-:W2:Y:S01]  /*0030*/  LDCU.64 UR8, c[0x0][0x388] ;  /* 0x00007100ff0877ac */ /* 0x000ea20008000a00 */
[----:B------:R-:W1:Y:S06]  /*0040*/  S2R R17, SR_TID.X ;  /* 0x0000000000117919 */ /* 0x000e6c0000002100 */
[----:B------:R-:W0:Y:S08]  /*0050*/  S2UR UR5, SR_CTAID.Y ;  /* 0x00000000000579c3 */ /* 0x000e300000002600 */
[----:B------:R-:W0:Y:S08]  /*0060*/  LDC R18, c[0x0][0x364] ;  /* 0x0000d900ff127b82 */ /* 0x000e300000000800 */
[----:B------:R-:W1:Y:S01]  /*0070*/  S2UR UR4, SR_CTAID.X ;  /* 0x00000000000479c3 */ /* 0x000e620000002500 */
[----:B0-----:R-:W-:-:S05]  /*0080*/  IMAD R18, R18, UR5, R19 ;  /* 0x0000000512127c24 */ /* 0x001fca000f8e0213 */
[----:B--2---:R-:W-:Y:S01]  /*0090*/  ISETP.GE.AND P0, PT, R18, UR9, PT ;  /* 0x0000000912007c0c */ /* 0x004fe2000bf06270 */
[----:B-1----:R-:W-:-:S05]  /*00a0*/  IMAD R16, R16, UR4, R17 ;  /* 0x0000000410107c24 */ /* 0x002fca000f8e0211 */
[----:B------:R-:W-:-:S13]  /*00b0*/  ISETP.GE.OR P0, PT, R16, UR8, P0 ;  /* 0x0000000810007c0c */ /* 0x000fda0008706670 */
[----:B------:R-:W-:Y:S05]  /*00c0*/  @P0 EXIT ;  /* 0x000000000000094d */ /* 0x000fea0003800000 */
[----:B------:R-:W0:Y:S01]  /*00d0*/  LDCU.64 UR10, c[0x0][0x398] ;  /* 0x00007300ff0a77ac */ /* 0x000e220008000a00 */
[--C-:B------:R-:W-:Y:S01]  /*00e0*/  SHF.R.S32.HI R17, RZ, 0x1f, R16.reuse ;  /* 0x0000001fff117819 */ /* 0x100fe20000011410 */
[----:B------:R-:W-:Y:S02]  /*00f0*/  USHF.R.S32.HI UR6, URZ, 0x1f, UR8 ;  /* 0x0000001fff067899 */ /* 0x000fe40008011408 */
[C---:B------:R-:W-:Y:S01]  /*0100*/  IMAD.WIDE.U32 R2, R18.reuse, UR8, R16 ;  /* 0x0000000812027c25 */ /* 0x040fe2000f8e0010 */
[----:B------:R-:W1:Y:S03]  /*0110*/  LDCU.64 UR4, c[0x0][0x358] ;  /* 0x00006b00ff0477ac */ /* 0x000e660008000a00 */
[----:B------:R-:W-:Y:S01]  /*0120*/  IMAD R11, R18, UR6, R3 ;  /* 0x00000006120b7c24 */ /* 0x000fe2000f8e0203 */
[----:B------:R-:W2:Y:S01]  /*0130*/  LDCU.64 UR12, c[0x0][0x3a0] ;  /* 0x00007400ff0c77ac */ /* 0x000ea20008000a00 */
[----:B------:R-:W-:-:S03]  /*0140*/  IMAD.SHL.U32 R10, R2, 0x4, RZ ;  /* 0x00000004020a7824 */ /* 0x000fc600078e00ff */
[----:B------:R-:W-:Y:S02]  /*0150*/  SHF.L.U64.HI R11, R2, 0x2, R11 ;  /* 0x00000002020b7819 */ /* 0x000fe4000001020b */
[----:B0-----:R-:W-:-:S04]  /*0160*/  IADD3 R2, P0, PT, R10, UR10, RZ ;  /* 0x0000000a0a027c10 */ /* 0x001fc8000ff1e0ff */
[----:B------:R-:W-:-:S05]  /*0170*/  IADD3.X R3, PT, PT, R11, UR11, RZ, P0, !PT ;  /* 0x0000000b0b037c10 */ /* 0x000fca00087fe4ff */
[----:B-1----:R0:W3:Y:S01]  /*0180*/  LDG.E.CONSTANT R19, desc[UR4][R2.64] ;  /* 0x0000000402137981 */ /* 0x0020e2000c1e9900 */
[----:B------:R-:W-:-:S05]  /*0190*/  IADD3 R7, P0, PT, R18, UR9, RZ ;  /* 0x0000000912077c10 */ /* 0x000fca000ff1e0ff */
[----:B------:R-:W-:Y:S01]  /*01a0*/  IMAD.X R0, RZ, RZ, RZ, P0 ;  /* 0x000000ffff007224 */ /* 0x000fe200000e06ff */
[----:B------:R-:W-:-:S03]  /*01b0*/  IADD3 R5, P0, PT, R7, UR9, RZ ;  /* 0x0000000907057c10 */ /* 0x000fc6000ff1e0ff */
[----:B------:R-:W-:Y:S02]  /*01c0*/  IMAD R4, R0, UR8, RZ ;  /* 0x0000000800047c24 */ /* 0x000fe4000f8e02ff */
[----:B------:R-:W-:Y:S01]  /*01d0*/  IMAD.X R0, RZ, RZ, R0, P0 ;  /* 0x000000ffff007224 */ /* 0x000fe200000e0600 */
[----:B------:R-:W-:Y:S01]  /*01e0*/  IADD3 R9, P0, PT, R5, UR9, RZ ;  /* 0x0000000905097c10 */ /* 0x000fe2000ff1e0ff */
[C---:B------:R-:W-:Y:S02]  /*01f0*/  IMAD R25, R7.reuse, UR6, R4 ;  /* 0x0000000607197c24 */ /* 0x040fe4000f8e0204 */
[----:B------:R-:W-:Y:S01]  /*0200*/  IMAD R4, R0, UR8, RZ ;  /* 0x0000000800047c24 */ /* 0x000fe2000f8e02ff */
[----:B------:R-:W-:Y:S01]  /*0210*/  IADD3.X R0, PT, PT, RZ, R0, RZ, P0, !PT ;  /* 0x00000000ff007210 */ /* 0x000fe200007fe4ff */
[----:B------:R-:W-:Y:S01]  /*0220*/  IMAD.WIDE.U32 R6, R7, UR8, R16 ;  /* 0x0000000807067c25 */ /* 0x000fe2000f8e0010 */
[----:B--2---:R-:W-:-:S03]  /*0230*/  IADD3 R12, P0, PT, R10, UR12, RZ ;  /* 0x0000000c0a0c7c10 */ /* 0x004fc6000ff1e0ff */
[----:B0-----:R-:W-:Y:S01]  /*0240*/  IMAD R3, R5, UR6, R4 ;  /* 0x0000000605037c24 */ /* 0x001fe2000f8e0204 */
[----:B------:R-:W-:Y:S01]  /*0250*/  IADD3.X R13, PT, PT, R11, UR13, RZ, P0, !PT ;  /* 0x0000000d0b0d7c10 */ /* 0x000fe200087fe4ff */
[----:B------:R-:W-:Y:S02]  /*0260*/  IMAD.IADD R25, R7, 0x1, R25 ;  /* 0x0000000107197824 */ /* 0x000fe400078e0219 */
[----:B------:R-:W-:Y:S02]  /*0270*/  IMAD.WIDE.U32 R4, R5, UR8, R16 ;  /* 0x0000000805047c25 */ /* 0x000fe4000f8e0010 */
[----:B------:R0:W2:Y:S01]  /*0280*/  LDG.E.CONSTANT R23, desc[UR4][R12.64] ;  /* 0x000000040c177981 */ /* 0x0000a2000c1e9900 */
[----:B------:R-:W-:Y:S01]  /*0290*/  SHF.L.U64.HI R25, R6, 0x2, R25 ;  /* 0x0000000206197819 */ /* 0x000fe20000010219 */
[----:B------:R-:W-:Y:S01]  /*02a0*/  IMAD R0, R0, UR8, RZ ;  /* 0x0000000800007c24 */ /* 0x000fe2000f8e02ff */
[----:B------:R-:W-:Y:S01]  /*02b0*/  SHF.L.U32 R24, R4, 0x2, RZ ;  /* 0x0000000204187819 */ /* 0x000fe200000006ff */
[----:B------:R-:W-:-:S02]  /*02c0*/  IMAD.SHL.U32 R2, R6, 0x4, RZ ;  /* 0x0000000406027824 */ /* 0x000fc400078e00ff */
[----:B------:R-:W-:Y:S02]  /*02d0*/  IMAD.IADD R3, R5, 0x1, R3 ;  /* 0x0000000105037824 */ /* 0x000fe400078e0203 */
[C---:B------:R-:W-:Y:S01]  /*02e0*/  IMAD R5, R9.reuse, UR6, R0 ;  /* 0x0000000609057c24 */ /* 0x040fe2000f8e0200 */
[C---:B------:R-:W-:Y:S01]  /*02f0*/  IADD3 R8, P1, PT, R2.reuse, UR10, RZ ;  /* 0x0000000a02087c10 */ /* 0x040fe2000ff3e0ff */
[----:B------:R-:W-:Y:S01]  /*0300*/  IMAD.WIDE.U32 R6, R9, UR8, R16 ;  /* 0x0000000809067c25 */ /* 0x000fe2000f8e0010 */
[----:B------:R-:W-:Y:S02]  /*0310*/  IADD3 R20, P0, PT, R2, UR12, RZ ;  /* 0x0000000c02147c10 */ /* 0x000fe4000ff1e0ff */
[----:B------:R-:W-:Y:S01]  /*0320*/  SHF.L.U64.HI R4, R4, 0x2, R3 ;  /* 0x0000000204047819 */ /* 0x000fe20000010203 */
[----:B------:R-:W-:Y:S01]  /*0330*/  IMAD.IADD R7, R7, 0x1, R5 ;  /* 0x0000000107077824 */ /* 0x000fe200078e0205 */
[----:B------:R-:W-:Y:S01]  /*0340*/  IADD3 R28, P2, PT, R24, UR10, RZ ;  /* 0x0000000a181c7c10 */ /* 0x000fe2000ff5e0ff */
[----:B------:R-:W-:Y:S01]  /*0350*/  IMAD.SHL.U32 R22, R6, 0x4, RZ ;  /* 0x0000000406167824 */ /* 0x000fe200078e00ff */
[----:B------:R-:W-:-:S02]  /*0360*/  IADD3.X R9, PT, PT, R25, UR11, RZ, P1, !PT ;  /* 0x0000000b19097c10 */ /* 0x000fc40008ffe4ff */
[----:B------:R-:W-:Y:S02]  /*0370*/  IADD3.X R21, PT, PT, R25, UR13, RZ, P0, !PT ;  /* 0x0000000d19157c10 */ /* 0x000fe400087fe4ff */
[----:B------:R-:W-:Y:S02]  /*0380*/  IADD3 R26, P1, PT, R24, UR12, RZ ;  /* 0x0000000c181a7c10 */ /* 0x000fe4000ff3e0ff */
[----:B------:R-:W-:Y:S01]  /*0390*/  SHF.L.U64.HI R7, R6, 0x2, R7 ;  /* 0x0000000206077819 */ /* 0x000fe20000010207 */
[----:B------:R-:W4:Y:S01]  /*03a0*/  LDG.E.CONSTANT R9, desc[UR4][R8.64] ;  /* 0x0000000408097981 */ /* 0x000f22000c1e9900 */
[----:B------:R-:W-:Y:S02]  /*03b0*/  IADD3 R14, P0, PT, R22, UR10, RZ ;  /* 0x0000000a160e7c10 */ /* 0x000fe4000ff1e0ff */
[----:B------:R-:W-:Y:S02]  /*03c0*/  IADD3.X R29, PT, PT, R4, UR11, RZ, P2, !PT ;  /* 0x0000000b041d7c10 */ /* 0x000fe400097fe4ff */
[----:B0-----:R-:W-:-:S02]  /*03d0*/  IADD3 R12, P2, PT, R22, UR12, RZ ;  /* 0x0000000c160c7c10 */ /* 0x001fc4000ff5e0ff */
[----:B------:R-:W-:Y:S01]  /*03e0*/  IADD3.X R27, PT, PT, R4, UR13, RZ, P1, !PT ;  /* 0x0000000d041b7c10 */ /* 0x000fe20008ffe4ff */
[----:B------:R-:W5:Y:S01]  /*03f0*/  LDG.E.CONSTANT R6, desc[UR4][R28.64] ;  /* 0x000000041c067981 */ /* 0x000f62000c1e9900 */
[C---:B------:R-:W-:Y:S01]  /*0400*/  IADD3.X R15, PT, PT, R7.reuse, UR11, RZ, P0, !PT ;  /* 0x0000000b070f7c10 */ /* 0x040fe200087fe4ff */
[----:B------:R-:W0:Y:S01]  /*0410*/  LDCU.64 UR10, c[0x0][0x380] ;  /* 0x00007000ff0a77ac */ /* 0x000e220008000a00 */
[----:B------:R-:W-:Y:S01]  /*0420*/  IADD3.X R13, PT, PT, R7, UR13, RZ, P2, !PT ;  /* 0x0000000d070d7c10 */ /* 0x000fe200097fe4ff */
[----:B------:R1:W5:Y:S04]  /*0430*/  LDG.E.CONSTANT R8, desc[UR4][R20.64] ;  /* 0x0000000414087981 */ /* 0x000368000c1e9900 */
[----:B------:R-:W5:Y:S04]  /*0440*/  LDG.E.CONSTANT R5, desc[UR4][R26.64] ;  /* 0x000000041a057981 */ /* 0x000f68000c1e9900 */
[----:B------:R0:W5:Y:S01]  /*0450*/  LDG.E.CONSTANT R3, desc[UR4][R14.64] ;  /* 0x000000040e037981 */ /* 0x000162000c1e9900 */
[----:B-1----:R-:W1:Y:S03]  /*0460*/  LDC R20, c[0x0][0x390] ;  /* 0x0000e400ff147b82 */ /* 0x002e660000000800 */
[----:B------:R3:W5:Y:S01]  /*0470*/  LDG.E.CONSTANT R0, desc[UR4][R12.64] ;  /* 0x000000040c007981 */ /* 0x000762000c1e9900 */
[----:B0-----:R-:W-:-:S04]  /*0480*/  IADD3 R10, P0, PT, R10, UR10, RZ ;  /* 0x0000000a0a0a7c10 */ /* 0x001fc8000ff1e0ff */
[----:B------:R-:W-:Y:S01]  /*0490*/  IADD3.X R11, PT, PT, R11, UR11, RZ, P0, !PT ;  /* 0x0000000b0b0b7c10 */ /* 0x000fe200087fe4ff */
[C---:B-1----:R-:W-:Y:S01]  /*04a0*/  VIADD R21, R20.reuse, 0x4 ;  /* 0x0000000414157836 */ /* 0x042fe20000000000 */
[----:B------:R-:W-:-:S04]  /*04b0*/  IADD3 R15, PT, PT, R20, 0x5, RZ ;  /* 0x00000005140f7810 */ /* 0x000fc80007ffe0ff */
[----:B------:R-:W-:Y:S02]  /*04c0*/  SHF.R.S32.HI R28, RZ, 0x1f, R21 ;  /* 0x0000001fff1c7819 */ /* 0x000fe40000011415 */
[----:B------:R-:W-:-:S05]  /*04d0*/  SHF.R.S32.HI R26, RZ, 0x1f, R15 ;  /* 0x0000001fff1a7819 */ /* 0x000fca000001140f */
[----:B------:R-:W-:Y:S01]  /*04e0*/  IMAD R27, R26, UR9, RZ ;  /* 0x000000091a1b7c24 */ /* 0x000fe2000f8e02ff */
[----:B---3--:R0:W-:Y:S02]  /*04f0*/  STG.E desc[UR4][R10.64], R19 ;  /* 0x000000130a007986 */ /* 0x0081e4000c101904 */
[----:B0-----:R-:W-:Y:S02]  /*0500*/  IMAD.MOV.U32 R19, RZ, RZ, RZ ;  /* 0x000000ffff137224 */ /* 0x001fe400078e00ff */
[----:B------:R-:W-:-:S04]  /*0510*/  IMAD.WIDE.U32 R12, R21, UR9, R18 ;  /* 0x00000009150c7c25 */ /* 0x000fc8000f8e0012 */
[----:B------:R-:W-:Y:S02]  /*0520*/  IMAD R21, R28, UR9, RZ ;  /* 0x000000091c157c24 */ /* 0x000fe4000f8e02ff */
[----:B------:R-:W-:-:S04]  /*0530*/  IMAD.WIDE.U32 R14, R15, UR9, R18 ;  /* 0x000000090f0e7c25 */ /* 0x000fc8000f8e0012 */
[----:B------:R-:W-:Y:S02]  /*0540*/  IMAD.IADD R21, R13, 0x1, R21 ;  /* 0x000000010d157824 */ /* 0x000fe400078e0215 */
[----:B------:R-:W-:Y:S02]  /*0550*/  IMAD.IADD R13, R15, 0x1, R27 ;  /* 0x000000010f0d7824 */ /* 0x000fe400078e021b */
[----:B------:R-:W-:Y:S02]  /*0560*/  IMAD R21, R21, UR8, RZ ;  /* 0x0000000815157c24 */ /* 0x000fe4000f8e02ff */
[----:B------:R-:W-:Y:S02]  /*0570*/  IMAD R15, R13, UR8, RZ ;  /* 0x000000080d0f7c24 */ /* 0x000fe4000f8e02ff */
[C---:B------:R-:W-:Y:S02]  /*0580*/  IMAD R11, R12.reuse, UR6, R21 ;  /* 0x000000060c0b7c24 */ /* 0x040fe4000f8e0215 */
[----:B------:R-:W-:-:S04]  /*0590*/  IMAD.WIDE.U32 R12, R12, UR8, R16 ;  /* 0x000000080c0c7c25 */ /* 0x000fc8000f8e0010 */
[C---:B------:R-:W-:Y:S02]  /*05a0*/  IMAD R21, R14.reuse, UR6, R15 ;  /* 0x000000060e157c24 */ /* 0x040fe4000f8e020f */
[----:B------:R-:W-:Y:S01]  /*05b0*/  IMAD.WIDE.U32 R14, R14, UR8, R16 ;  /* 0x000000080e0e7c25 */ /* 0x000fe2000f8e0010 */
[----:B------:R-:W-:Y:S02]  /*05c0*/  IADD3 R11, PT, PT, R13, R11, RZ ;  /* 0x0000000b0d0b7210 */ /* 0x000fe40007ffe0ff */
[----:B------:R-:W-:Y:S01]  /*05d0*/  LEA R10, P0, R12, UR10, 0x2 ;  /* 0x0000000a0c0a7c11 */ /* 0x000fe2000f8010ff */
[----:B------:R-:W-:Y:S02]  /*05e0*/  IMAD.IADD R13, R15, 0x1, R21 ;  /* 0x000000010f0d7824 */ /* 0x000fe400078e0215 */
[----:B------:R-:W-:Y:S01]  /*05f0*/  VIADD R15, R20, 0x6 ;  /* 0x00000006140f7836 */ /* 0x000fe20000000000 */
[----:B------:R-:W-:Y:S02]  /*0600*/  LEA.HI.X R11, R12, UR11, R11, 0x2, P0 ;  /* 0x0000000b0c0b7c11 */ /* 0x000fe400080f140b */
[----:B------:R-:W-:-:S02]  /*0610*/  LEA R12, P0, R14, UR10, 0x2 ;  /* 0x0000000a0e0c7c11 */ /* 0x000fc4000f8010ff */
[----:B------:R-:W-:Y:S02]  /*0620*/  IADD3 R21, PT, PT, R20, 0x7, RZ ;  /* 0x0000000714157810 */ /* 0x000fe40007ffe0ff */
[----:B------:R-:W-:Y:S02]  /*0630*/  SHF.R.S32.HI R20, RZ, 0x1f, R15 ;  /* 0x0000001fff147819 */ /* 0x000fe4000001140f */
[----:B------:R-:W-:Y:S01]  /*0640*/  LEA.HI.X R13, R14, UR11, R13, 0x2, P0 ;  /* 0x0000000b0e0d7c11 */ /* 0x000fe200080f140d */
[----:B------:R-:W-:-:S04]  /*0650*/  IMAD.WIDE.U32 R14, R15, UR9, R18 ;  /* 0x000000090f0e7c25 */ /* 0x000fc8000f8e0012 */
[----:B------:R-:W-:Y:S01]  /*0660*/  IMAD.WIDE.U32 R18, R21, UR9, R18 ;  /* 0x0000000915127c25 */ /* 0x000fe2000f8e0012 */
[----:B------:R-:W-:-:S03]  /*0670*/  SHF.R.S32.HI R21, RZ, 0x1f, R21 ;  /* 0x0000001fff157819 */ /* 0x000fc60000011415 */
[----:B------:R-:W-:Y:S02]  /*0680*/  IMAD R27, R20, UR9, RZ ;  /* 0x00000009141b7c24 */ /* 0x000fe4000f8e02ff */
[----:B------:R-:W-:Y:S02]  /*0690*/  IMAD R21, R21, UR9, RZ ;  /* 0x0000000915157c24 */ /* 0x000fe4000f8e02ff */
[----:B------:R-:W-:Y:S02]  /*06a0*/  IMAD.IADD R15, R15, 0x1, R27 ;  /* 0x000000010f0f7824 */ /* 0x000fe400078e021b */
[----:B------:R-:W-:Y:S02]  /*06b0*/  IMAD.IADD R21, R19, 0x1, R21 ;  /* 0x0000000113157824 */ /* 0x000fe400078e0215 */
[----:B------:R-:W-:Y:S02]  /*06c0*/  IMAD R15, R15, UR8, RZ ;  /* 0x000000080f0f7c24 */ /* 0x000fe4000f8e02ff */
[----:B------:R-:W-:-:S02]  /*06d0*/  IMAD R21, R21, UR8, RZ ;  /* 0x0000000815157c24 */ /* 0x000fc4000f8e02ff */
[C---:B------:R-:W-:Y:S02]  /*06e0*/  IMAD R19, R14.reuse, UR6, R15 ;  /* 0x000000060e137c24 */ /* 0x040fe4000f8e020f */
[----:B------:R-:W-:Y:S01]  /*06f0*/  IMAD.WIDE.U32 R14, R14, UR8, R16 ;  /* 0x000000080e0e7c25 */ /* 0x000fe2000f8e0010 */
[----:B------:R-:W-:-:S03]  /*0700*/  IADD3 R26, P0, PT, R2, UR10, RZ ;  /* 0x0000000a021a7c10 */ /* 0x000fc6000ff1e0ff */
[----:B------:R-:W-:Y:S01]  /*0710*/  IMAD.WIDE.U32 R16, R18, UR8, R16 ;  /* 0x0000000812107c25 */ /* 0x000fe2000f8e0010 */
[----:B------:R-:W-:-:S03]  /*0720*/  IADD3 R19, PT, PT, R15, R19, RZ ;  /* 0x000000130f137210 */ /* 0x000fc60007ffe0ff */
[----:B------:R-:W-:Y:S01]  /*0730*/  IMAD R21, R18, UR6, R21 ;  /* 0x0000000612157c24 */ /* 0x000fe2000f8e0215 */
[----:B------:R-:W-:Y:S02]  /*0740*/  LEA R18, P1, R14, UR10, 0x2 ;  /* 0x0000000a0e127c11 */ /* 0x000fe4000f8210ff */
[----:B------:R-:W-:Y:S01]  /*0750*/  IADD3.X R27, PT, PT, R25, UR11, RZ, P0, !PT ;  /* 0x0000000b191b7c10 */ /* 0x000fe200087fe4ff */
[----:B------:R-:W-:Y:S01]  /*0760*/  IMAD.IADD R15, R17, 0x1, R21 ;  /* 0x00000001110f7824 */ /* 0x000fe200078e0215 */
[----:B------:R-:W-:Y:S02]  /*0770*/  IADD3 R24, P0, PT, R24, UR10, RZ ;  /* 0x0000000a18187c10 */ /* 0x000fe4000ff1e0ff */
[----:B------:R-:W-:Y:S02]  /*0780*/  LEA R20, P2, R16, UR10, 0x2 ;  /* 0x0000000a10147c11 */ /* 0x000fe4000f8410ff */
[----:B------:R-:W-:Y:S02]  /*0790*/  LEA.HI.X R19, R14, UR11, R19, 0x2, P1 ;  /* 0x0000000b0e137c11 */ /* 0x000fe400088f1413 */
[----:B------:R-:W-:-:S02]  /*07a0*/  IADD3 R14, P1, PT, R22, UR10, RZ ;  /* 0x0000000a160e7c10 */ /* 0x000fc4000ff3e0ff */
[----:B------:R-:W-:Y:S01]  /*07b0*/  IADD3.X R25, PT, PT, R4, UR11, RZ, P0, !PT ;  /* 0x0000000b04197c10 */ /* 0x000fe200087fe4ff */
[----:B--2---:R-:W-:Y:S01]  /*07c0*/  STG.E desc[UR4][R10.64], R23 ;  /* 0x000000170a007986 */ /* 0x004fe2000c101904 */
[----:B------:R-:W-:Y:S02]  /*07d0*/  LEA.HI.X R21, R16, UR11, R15, 0x2, P2 ;  /* 0x0000000b10157c11 */ /* 0x000fe400090f140f */
[----:B------:R-:W-:Y:S01]  /*07e0*/  IADD3.X R15, PT, PT, R7, UR11, RZ, P1, !PT ;  /* 0x0000000b070f7c10 */ /* 0x000fe20008ffe4ff */
[----:B----4-:R-:W-:Y:S04]  /*07f0*/  STG.E desc[UR4][R26.64], R9 ;  /* 0x000000091a007986 */ /* 0x010fe8000c101904 */
[----:B-----5:R-:W-:Y:S04]  /*0800*/  STG.E desc[UR4][R12.64], R8 ;  /* 0x000000080c007986 */ /* 0x020fe8000c101904 */
[----:B------:R-:W-:Y:S04]  /*0810*/  STG.E desc[UR4][R24.64], R6 ;  /* 0x0000000618007986 */ /* 0x000fe8000c101904 */
[----:B------:R-:W-:Y:S04]  /*0820*/  STG.E desc[UR4][R18.64], R5 ;  /* 0x0000000512007986 */ /* 0x000fe8000c101904 */
[----:B------:R-:W-:Y:S04]  /*0830*/  STG.E desc[UR4][R14.64], R3 ;  /* 0x000000030e007986 */ /* 0x000fe8000c101904 */
[----:B------:R-:W-:Y:S01]  /*0840*/  STG.E desc[UR4][R20.64], R0 ;  /* 0x0000000014007986 */ /* 0x000fe2000c101904 */
[----:B------:R-:W-:Y:S05]  /*0850*/  EXIT ;  /* 0x000000000000794d */ /* 0x000fea0003800000 */
.L_x_0:
[----:B------:R-:W-:-:S00]  /*0860*/  BRA `(.L_x_0) ;  /* 0xfffffffc00fc7947 */ /* 0x000fc0000383ffff */
[----:B------:R-:W-:-:S00]  /*0870*/  NOP ;  /* 0x0000000000007918 */ /* 0x000fc00000000000 */
        /* <DEDUP_REMOVED lines=8> */
.L_x_2:


//--------------------- .text._Z6k_packPKfiiiPfS1_ --------------------------
	.section	.text._Z6k_packPKfiiiPfS1_,"ax",@progbits
	.align	128
        .global         _Z6k_packPKfiiiPfS1_
        .type           _Z6k_packPKfiiiPfS1_,@function
        .size           _Z6k_packPKfiiiPfS1_,(.L_x_3 - _Z6k_packPKfiiiPfS1_)
        .other          _Z6k_packPKfiiiPfS1_,@"STO_CUDA_ENTRY STV_DEFAULT"
_Z6k_packPKfiiiPfS1_:
.text._Z6k_packPKfiiiPfS1_:
        /* <DEDUP_REMOVED lines=13> */
[----:B------:R-:W-:Y:S01]  /*00d0*/  UIMAD.WIDE.U32 UR4, UR11, 0x4, URZ ;  /* 0x000000040b0478a5 */ /* 0x000fe2000f8e00ff */
[--C-:B------:R-:W-:Y:S01]  /*00e0*/  SHF.R.S32.HI R5, RZ, 0x1f, R4.reuse ;  /* 0x0000001fff057819 */ /* 0x100fe20000011404 */
[----:B------:R-:W0:Y:S01]  /*00f0*/  LDCU.64 UR12, c[0x0][0x380] ;  /* 0x00007000ff0c77ac */ /* 0x000e220008000a00 */
[----:B------:R-:W1:Y:S03]  /*0100*/  LDC R19, c[0x0][0x390] ;  /* 0x0000e400ff137b82 */ /* 0x000e660000000800 */
[----:B------:R-:W-:Y:S01]  /*0110*/  IADD3 R3, P0, PT, R2, UR4, RZ ;  /* 0x0000000402037c10 */ /* 0x000fe2000ff1e0ff */
[----:B------:R-:W-:Y:S01]  /*0120*/  USHF.R.S32.HI UR8, URZ, 0x1f, UR10 ;  /* 0x0000001fff087899 */ /* 0x000fe2000801140a */
[----:B------:R-:W2:Y:S03]  /*0130*/  LDCU.64 UR6, c[0x0][0x358] ;  /* 0x00006b00ff0677ac */ /* 0x000ea60008000a00 */
[----:B------:R-:W-:Y:S01]  /*0140*/  IMAD.X R22, RZ, RZ, UR5, P0 ;  /* 0x00000005ff167e24 */ /* 0x000fe200080e06ff */
[C---:B------:R-:W-:Y:S01]  /*0150*/  IADD3 R9, P0, PT, R3.reuse, UR11, RZ ;  /* 0x0000000b03097c10 */ /* 0x040fe2000ff1e0ff */
[----:B------:R-:W-:Y:S01]  /*0160*/  IMAD.WIDE.U32 R6, R3, UR10, R4 ;  /* 0x0000000a03067c25 */ /* 0x000fe2000f8e0004 */
[----:B------:R-:W3:Y:S02]  /*0170*/  LDCU.64 UR14, c[0x0][0x3a0] ;  /* 0x00007400ff0e77ac */ /* 0x000ee40008000a00 */
[----:B------:R-:W-:Y:S01]  /*0180*/  IADD3 R21, P1, PT, R9, UR11, RZ ;  /* 0x0000000b09157c10 */ /* 0x000fe2000ff3e0ff */
[----:B------:R-:W-:-:S02]  /*0190*/  IMAD R0, R22, UR10, RZ ;  /* 0x0000000a16007c24 */ /* 0x000fc4000f8e02ff */
[----:B------:R-:W-:Y:S01]  /*01a0*/  IMAD.X R22, RZ, RZ, R22, P0 ;  /* 0x000000ffff167224 */ /* 0x000fe200000e0616 */
[----:B0-----:R-:W-:Y:S01]  /*01b0*/  LEA R14, P0, R6, UR12, 0x2 ;  /* 0x0000000c060e7c11 */ /* 0x001fe2000f8010ff */
[----:B------:R-:W-:Y:S02]  /*01c0*/  IMAD R3, R3, UR8, R0 ;  /* 0x0000000803037c24 */ /* 0x000fe4000f8e0200 */
[----:B------:R-:W-:-:S03]  /*01d0*/  IMAD.WIDE.U32 R16, R21, UR10, R4 ;  /* 0x0000000a15107c25 */ /* 0x000fc6000f8e0004 */
[----:B------:R-:W-:Y:S02]  /*01e0*/  IADD3 R3, PT, PT, R7, R3, RZ ;  /* 0x0000000307037210 */ /* 0x000fe40007ffe0ff */
[----:B-1----:R-:W-:Y:S02]  /*01f0*/  SHF.R.S32.HI R0, RZ, 0x1f, R19 ;  /* 0x0000001fff007819 */ /* 0x002fe40000011413 */
[----:B------:R-:W-:Y:S01]  /*0200*/  LEA.HI.X R15, R6, UR13, R3, 0x2, P0 ;  /* 0x0000000d060f7c11 */ /* 0x000fe200080f1403 */
[----:B------:R-:W-:Y:S01]  /*0210*/  IMAD R6, R22, UR10, RZ ;  /* 0x0000000a16067c24 */ /* 0x000fe2000f8e02ff */
[----:B------:R-:W-:Y:S01]  /*0220*/  IADD3 R23, PT, PT, R19, 0x1, RZ ;  /* 0x0000000113177810 */ /* 0x000fe20007ffe0ff */
[----:B------:R-:W-:Y:S02]  /*0230*/  IMAD.X R22, RZ, RZ, R22, P1 ;  /* 0x000000ffff167224 */ /* 0x000fe400008e0616 */
[----:B------:R-:W-:Y:S01]  /*0240*/  IMAD R7, R9, UR8, R6 ;  /* 0x0000000809077c24 */ /* 0x000fe2000f8e0206 */
[----:B--2---:R0:W2:Y:S01]  /*0250*/  LDG.E.CONSTANT R20, desc[UR6][R14.64] ;  /* 0x000000060e147981 */ /* 0x0040a2000c1e9900 */
[----:B------:R-:W-:-:S02]  /*0260*/  IMAD R6, R22, UR10, RZ ;  /* 0x0000000a16067c24 */ /* 0x000fc4000f8e02ff */
[----:B------:R-:W-:-:S04]  /*0270*/  IMAD.WIDE.U32 R8, R9, UR10, R4 ;  /* 0x0000000a09087c25 */ /* 0x000fc8000f8e0004 */
[----:B------:R-:W-:Y:S01]  /*0280*/  IMAD R13, R21, UR8, R6 ;  /* 0x00000008150d7c24 */ /* 0x000fe2000f8e0206 */
[----:B------:R-:W-:Y:S01]  /*0290*/  LEA R12, P0, R8, UR12, 0x2 ;  /* 0x0000000c080c7c11 */ /* 0x000fe2000f8010ff */
[----:B------:R-:W-:Y:S01]  /*02a0*/  IMAD.MOV.U32 R3, RZ, RZ, RZ ;  /* 0x000000ffff037224 */ /* 0x000fe200078e00ff */
[----:B------:R-:W-:Y:S01]  /*02b0*/  LEA R6, P1, R16, UR12, 0x2 ;  /* 0x0000000c10067c11 */ /* 0x000fe2000f8210ff */
[----:B------:R-:W-:Y:S02]  /*02c0*/  IMAD.IADD R9, R9, 0x1, R7 ;  /* 0x0000000109097824 */ /* 0x000fe400078e0207 */
[----:B------:R-:W-:Y:S02]  /*02d0*/  IMAD.IADD R7, R17, 0x1, R13 ;  /* 0x0000000111077824 */ /* 0x000fe400078e020d */
[----:B------:R-:W-:Y:S01]  /*02e0*/  IMAD.WIDE.U32 R10, R19, UR11, R2 ;  /* 0x0000000b130a7c25 */ /* 0x000fe2000f8e0002 */
[----:B------:R-:W-:Y:S02]  /*02f0*/  LEA.HI.X R13, R8, UR13, R9, 0x2, P0 ;  /* 0x0000000d080d7c11 */ /* 0x000fe400080f1409 */
[----:B------:R-:W-:Y:S01]  /*0300*/  LEA.HI.X R7, R16, UR13, R7, 0x2, P1 ;  /* 0x0000000d10077c11 */ /* 0x000fe200088f1407 */
[----:B------:R-:W-:Y:S01]  /*0310*/  IMAD R17, R0, UR11, RZ ;  /* 0x0000000b00117c24 */ /* 0x000fe2000f8e02ff */
[----:B------:R-:W-:Y:S01]  /*0320*/  SHF.R.S32.HI R0, RZ, 0x1f, R23 ;  /* 0x0000001fff007819 */ /* 0x000fe20000011417 */
[----:B------:R-:W-:-:S02]  /*0330*/  IMAD.WIDE.U32 R8, R23, UR11, R2 ;  /* 0x0000000b17087c25 */ /* 0x000fc4000f8e0002 */
[----:B------:R-:W4:Y:S01]  /*0340*/  LDG.E.CONSTANT R6, desc[UR6][R6.64] ;  /* 0x0000000606067981 */ /* 0x000f22000c1e9900 */
[----:B------:R-:W-:Y:S01]  /*0350*/  IADD3 R11, PT, PT, R11, R17, RZ ;  /* 0x000000110b0b7210 */ /* 0x000fe20007ffe0ff */
[----:B------:R-:W-:Y:S02]  /*0360*/  VIADD R17, R19, 0x2 ;  /* 0x0000000213117836 */ /* 0x000fe40000000000 */
[----:B------:R-:W-:-:S03]  /*0370*/  IMAD R23, R0, UR11, RZ ;  /* 0x0000000b00177c24 */ /* 0x000fc6000f8e02ff */
[----:B------:R-:W-:Y:S01]  /*0380*/  SHF.R.S32.HI R0, RZ, 0x1f, R17 ;  /* 0x0000001fff007819 */ /* 0x000fe20000011411 */
[----:B------:R-:W-:Y:S02]  /*0390*/  IMAD.IADD R9, R9, 0x1, R23 ;  /* 0x0000000109097824 */ /* 0x000fe400078e0217 */
[----:B------:R-:W-:Y:S01]  /*03a0*/  IMAD.WIDE.U32 R16, R17, UR11, R2 ;  /* 0x0000000b11107c25 */ /* 0x000fe2000f8e0002 */
[----:B------:R-:W-:Y:S01]  /*03b0*/  IADD3 R19, PT, PT, R19, 0x3, RZ ;  /* 0x0000000313137810 */ /* 0x000fe20007ffe0ff */
[----:B------:R1:W5:Y:S02]  /*03c0*/  LDG.E.CONSTANT R23, desc[UR6][R12.64] ;  /* 0x000000060c177981 */ /* 0x000364000c1e9900 */
[----:B------:R-:W-:Y:S02]  /*03d0*/  IMAD R9, R9, UR10, RZ ;  /* 0x0000000a09097c24 */ /* 0x000fe4000f8e02ff */
[----:B------:R-:W-:Y:S02]  /*03e0*/  IMAD R29, R0, UR11, RZ ;  /* 0x0000000b001d7c24 */ /* 0x000fe4000f8e02ff */
[----:B------:R-:W-:-:S02]  /*03f0*/  IMAD R11, R11, UR10, RZ ;  /* 0x0000000a0b0b7c24 */ /* 0x000fc4000f8e02ff */
[----:B------:R-:W-:Y:S01]  /*0400*/  IMAD R27, R8, UR8, R9 ;  /* 0x00000008081b7c24 */ /* 0x000fe2000f8e0209 */
[----:B------:R-:W-:Y:S01]  /*0410*/  IADD3 R0, PT, PT, R17, R29, RZ ;  /* 0x0000001d11007210 */ /* 0x000fe20007ffe0ff */
[----:B------:R-:W-:Y:S02]  /*0420*/  IMAD R25, R10, UR8, R11 ;  /* 0x000000080a197c24 */ /* 0x000fe4000f8e020b */
[----:B------:R-:W-:-:S04]  /*0430*/  IMAD.WIDE.U32 R8, R8, UR10, R4 ;  /* 0x0000000a08087c25 */ /* 0x000fc8000f8e0004 */
[----:B------:R-:W-:-:S04]  /*0440*/  IMAD.WIDE.U32 R10, R10, UR10, R4 ;  /* 0x0000000a0a0a7c25 */ /* 0x000fc8000f8e0004 */
[----:B0-----:R-:W-:Y:S01]  /*0450*/  IMAD.WIDE.U32 R14, R19, UR11, R2 ;  /* 0x0000000b130e7c25 */ /* 0x001fe2000f8e0002 */
[----:B------:R-:W-:-:S03]  /*0460*/  SHF.R.S32.HI R19, RZ, 0x1f, R19 ;  /* 0x0000001fff137819 */ /* 0x000fc60000011413 */
[----:B------:R-:W-:Y:S01]  /*0470*/  IMAD.IADD R27, R9, 0x1, R27 ;  /* 0x00000001091b7824 */ /* 0x000fe200078e021b */
[----:B------:R-:W-:Y:S01]  /*0480*/  LEA R24, P0, R10, UR12, 0x2 ;  /* 0x0000000c0a187c11 */ /* 0x000fe2000f8010ff */
[----:B------:R-:W-:Y:S02]  /*0490*/  IMAD.IADD R25, R11, 0x1, R25 ;  /* 0x000000010b197824 */ /* 0x000fe400078e0219 */
[----:B------:R-:W-:Y:S01]  /*04a0*/  IMAD R9, R0, UR10, RZ ;  /* 0x0000000a00097c24 */ /* 0x000fe2000f8e02ff */
[----:B------:R-:W-:Y:S01]  /*04b0*/  IADD3 R3, P1, PT, R21, UR11, RZ ;  /* 0x0000000b15037c10 */ /* 0x000fe2000ff3e0ff */
[----:B------:R-:W-:Y:S01]  /*04c0*/  IMAD R19, R19, UR11, RZ ;  /* 0x0000000b13137c24 */ /* 0x000fe2000f8e02ff */
[----:B------:R-:W-:Y:S01]  /*04d0*/  LEA.HI.X R25, R10, UR13, R25, 0x2, P0 ;  /* 0x0000000d0a197c11 */ /* 0x000fe200080f1419 */
[----:B------:R-:W-:Y:S01]  /*04e0*/  IMAD R11, R16, UR8, R9 ;  /* 0x00000008100b7c24 */ /* 0x000fe2000f8e0209 */
[----:B-1----:R-:W-:Y:S01]  /*04f0*/  LEA R12, P0, R8, UR12, 0x2 ;  /* 0x0000000c080c7c11 */ /* 0x002fe2000f8010ff */
[----:B------:R-:W-:Y:S01]  /*0500*/  IMAD.WIDE.U32 R16, R16, UR10, R4 ;  /* 0x0000000a10107c25 */ /* 0x000fe2000f8e0004 */
[----:B------:R-:W-:Y:S01]  /*0510*/  IADD3.X R0, PT, PT, RZ, R22, RZ, P1, !PT ;  /* 0x00000016ff007210 */ /* 0x000fe20000ffe4ff */
[----:B------:R0:W4:Y:S02]  /*0520*/  LDG.E.CONSTANT R24, desc[UR6][R24.64] ;  /* 0x0000000618187981 */ /* 0x000124000c1e9900 */
[----:B------:R-:W-:Y:S01]  /*0530*/  IMAD.IADD R9, R15, 0x1, R19 ;  /* 0x000000010f097824 */ /* 0x000fe200078e0213 */
[----:B------:R-:W-:Y:S01]  /*0540*/  LEA.HI.X R13, R8, UR13, R27, 0x2, P0 ;  /* 0x0000000d080d7c11 */ /* 0x000fe200080f141b */
[----:B------:R-:W-:Y:S01]  /*0550*/  IMAD R18, R0, UR10, RZ ;  /* 0x0000000a00127c24 */ /* 0x000fe2000f8e02ff */
[----:B------:R-:W-:Y:S01]  /*0560*/  IADD3 R15, PT, PT, R17, R11, RZ ;  /* 0x0000000b110f7210 */ /* 0x000fe20007ffe0ff */
[----:B------:R-:W-:Y:S01]  /*0570*/  IMAD R17, R9, UR10, RZ ;  /* 0x0000000a09117c24 */ /* 0x000fe2000f8e02ff */
[C---:B------:R-:W-:Y:S01]  /*0580*/  LEA R8, P0, R16.reuse, UR12, 0x2 ;  /* 0x0000000c10087c11 */ /* 0x040fe2000f8010ff */
[C---:B------:R-:W-:Y:S01]  /*0590*/  IMAD.WIDE.U32 R10, R3.reuse, UR10, R4 ;  /* 0x0000000a030a7c25 */ /* 0x040fe2000f8e0004 */
[----:B------:R-:W5:Y:S02]  /*05a0*/  LDG.E.CONSTANT R12, desc[UR6][R12.64] ;  /* 0x000000060c0c7981 */ /* 0x000f64000c1e9900 */
[----:B------:R-:W-:Y:S01]  /*05b0*/  LEA.HI.X R9, R16, UR13, R15, 0x2, P0 ;  /* 0x0000000d10097c11 */ /* 0x000fe200080f140f */
[----:B------:R-:W-:-:S02]  /*05c0*/  IMAD R19, R3, UR8, R18 ;  /* 0x0000000803137c24 */ /* 0x000fc4000f8e0212 */
[C---:B------:R-:W-:Y:S02]  /*05d0*/  IMAD R17, R14.reuse, UR8, R17 ;  /* 0x000000080e117c24 */ /* 0x040fe4000f8e0211 */
[----:B------:R-:W-:Y:S01]  /*05e0*/  IMAD.WIDE.U32 R14, R14, UR10, R4 ;  /* 0x0000000a0e0e7c25 */ /* 0x000fe2000f8e0004 */
[----:B------:R-:W-:-:S03]  /*05f0*/  LEA R16, P0, R10, UR12, 0x2 ;  /* 0x0000000c0a107c11 */ /* 0x000fc6000f8010ff */
[----:B------:R-:W-:Y:S01]  /*0600*/  IMAD.IADD R19, R11, 0x1, R19 ;  /* 0x000000010b137824 */ /* 0x000fe200078e0213 */
[----:B------:R-:W-:Y:S02]  /*0610*/  LEA R18, P1, R14, UR12, 0x2 ;  /* 0x0000000c0e127c11 */ /* 0x000fe4000f8210ff */
[----:B------:R-:W-:Y:S02]  /*0620*/  IADD3 R11, PT, PT, R15, R17, RZ ;  /* 0x000000110f0b7210 */ /* 0x000fe40007ffe0ff */
[----:B------:R-:W-:Y:S02]  /*0630*/  LEA.HI.X R17, R10, UR13, R19, 0x2, P0 ;  /* 0x0000000d0a117c11 */ /* 0x000fe400080f1413 */
[----:B------:R-:W-:Y:S01]  /*0640*/  LEA.HI.X R19, R14, UR13, R11, 0x2, P1 ;  /* 0x0000000d0e137c11 */ /* 0x000fe200088f140b */
[----:B------:R-:W1:Y:S01]  /*0650*/  LDCU.64 UR12, c[0x0][0x398] ;  /* 0x00007300ff0c77ac */ /* 0x000e620008000a00 */
[----:B------:R3:W5:Y:S04]  /*0660*/  LDG.E.CONSTANT R14, desc[UR6][R8.64] ;  /* 0x00000006080e7981 */ /* 0x000768000c1e9900 */
[----:B------:R1:W5:Y:S04]  /*0670*/  LDG.E.CONSTANT R16, desc[UR6][R16.64] ;  /* 0x0000000610107981 */ /* 0x000368000c1e9900 */
[----:B------:R-:W5:Y:S01]  /*0680*/  LDG.E.CONSTANT R18, desc[UR6][R18.64] ;  /* 0x0000000612127981 */ /* 0x000f62000c1e9900 */
[C---:B------:R-:W-:Y:S01]  /*0690*/  IADD3 R15, P0, PT, R2.reuse, UR11, RZ ;  /* 0x0000000b020f7c10 */ /* 0x040fe2000ff1e0ff */
[----:B------:R-:W-:-:S04]  /*06a0*/  IMAD.WIDE.U32 R10, R2, UR10, R4 ;  /* 0x0000000a020a7c25 */ /* 0x000fc8000f8e0004 */
[----:B0-----:R-:W-:-:S04]  /*06b0*/  IMAD.X R25, RZ, RZ, RZ, P0 ;  /* 0x000000ffff197224 */ /* 0x001fc800000e06ff */
[----:B------:R-:W-:Y:S01]  /*06c0*/  IMAD R26, R25, UR10, RZ ;  /* 0x0000000a191a7c24 */ /* 0x000fe2000f8e02ff */
[----:B------:R-:W-:Y:S01]  /*06d0*/  IADD3 R21, P0, PT, R21, -UR4, RZ ;  /* 0x8000000415157c10 */ /* 0x000fe2000ff1e0ff */
[----:B------:R-:W-:Y:S02]  /*06e0*/  IMAD R7, R2, UR8, R11 ;  /* 0x0000000802077c24 */ /* 0x000fe4000f8e020b */
[C---:B------:R-:W-:Y:S02]  /*06f0*/  IMAD R11, R15.reuse, UR8, R26 ;  /* 0x000000080f0b7c24 */ /* 0x040fe4000f8e021a */
[----:B---3--:R-:W-:Y:S01]  /*0700*/  IMAD.WIDE.U32 R8, R15, UR10, R4 ;  /* 0x0000000a0f087c25 */ /* 0x008fe2000f8e0004 */
[----:B------:R-:W-:-:S03]  /*0710*/  IADD3.X R22, PT, PT, R22, ~UR5, RZ, P0, !PT ;  /* 0x8000000516167c10 */ /* 0x000fc600087fe4ff */
[----:B-1----:R-:W-:Y:S01]  /*0720*/  IMAD.IADD R17, R9, 0x1, R11 ;  /* 0x0000000109117824 */ /* 0x002fe200078e020b */
[----:B------:R-:W-:Y:S01]  /*0730*/  IADD3 R9, P1, PT, R3, -UR4, RZ ;  /* 0x8000000403097c10 */ /* 0x000fe2000ff3e0ff */
[----:B------:R-:W-:-:S03]  /*0740*/  IMAD R22, R22, UR10, RZ ;  /* 0x0000000a16167c24 */ /* 0x000fc6000f8e02ff */
[----:B------:R-:W-:Y:S01]  /*0750*/  IADD3.X R15, PT, PT, R0, ~UR5, RZ, P1, !PT ;  /* 0x80000005000f7c10 */ /* 0x000fe20008ffe4ff */
[C---:B------:R-:W-:Y:S01]  /*0760*/  IMAD R3, R21.reuse, UR8, R22 ;  /* 0x0000000815037c24 */ /* 0x040fe2000f8e0216 */
[----:B------:R-:W-:Y:S01]  /*0770*/  SHF.L.U32 R13, R10, 0x2, RZ ;  /* 0x000000020a0d7819 */ /* 0x000fe200000006ff */
[----:B------:R-:W-:Y:S01]  /*0780*/  IMAD.SHL.U32 R26, R8, 0x4, RZ ;  /* 0x00000004081a7824 */ /* 0x000fe200078e00ff */
[----:B------:R-:W-:Y:S01]  /*0790*/  SHF.L.U64.HI R7, R10, 0x2, R7 ;  /* 0x000000020a077819 */ /* 0x000fe20000010207 */
[----:B------:R-:W-:Y:S01]  /*07a0*/  IMAD.WIDE.U32 R10, R21, UR10, R4 ;  /* 0x0000000a150a7c25 */ /* 0x000fe2000f8e0004 */
[----:B------:R-:W-:-:S03]  /*07b0*/  SHF.L.U64.HI R0, R8, 0x2, R17 ;  /* 0x0000000208007819 */ /* 0x000fc60000010211 */
[----:B------:R-:W-:Y:S01]  /*07c0*/  IMAD R8, R15, UR10, RZ ;  /* 0x0000000a0f087c24 */ /* 0x000fe2000f8e02ff */
[----:B------:R-:W-:Y:S01]  /*07d0*/  IADD3 R2, P0, PT, R13, UR12, RZ ;  /* 0x0000000c0d027c10 */ /* 0x000fe2000ff1e0ff */
[----:B------:R-:W-:Y:S01]  /*07e0*/  IMAD.WIDE.U32 R4, R9, UR10, R4 ;  /* 0x0000000a09047c25 */ /* 0x000fe2000f8e0004 */
[----:B------:R-:W-:-:S03]  /*07f0*/  IADD3 R11, PT, PT, R11, R3, RZ ;  /* 0x000000030b0b7210 */ /* 0x000fc60007ffe0ff */
[----:B------:R-:W-:Y:S01]  /*0800*/  IMAD R9, R9, UR8, R8 ;  /* 0x0000000809097c24 */ /* 0x000fe2000f8e0208 */
[----:B------:R-:W-:Y:S02]  /*0810*/  IADD3.X R3, PT, PT, R7, UR13, RZ, P0, !PT ;  /* 0x0000000d07037c10 */ /* 0x000fe400087fe4ff */
[C---:B------:R-:W-:Y:S01]  /*0820*/  SHF.L.U64.HI R15, R10.reuse, 0x2, R11 ;  /* 0x000000020a0f7819 */ /* 0x040fe2000001020b */
[----:B------:R-:W-:Y:S01]  /*0830*/  IMAD.IADD R5, R5, 0x1, R9 ;  /* 0x0000000105057824 */ /* 0x000fe200078e0209 */
[----:B------:R-:W-:Y:S02]  /*0840*/  SHF.L.U32 R17, R10, 0x2, RZ ;  /* 0x000000020a117819 */ /* 0x000fe400000006ff */
[----:B------:R-:W-:Y:S02]  /*0850*/  IADD3 R8, P0, PT, R13, UR14, RZ ;  /* 0x0000000e0d087c10 */ /* 0x000fe4000ff1e0ff */
[C---:B------:R-:W-:Y:S02]  /*0860*/  IADD3 R10, P1, PT, R26.reuse, UR12, RZ ;  /* 0x0000000c1a0a7c10 */ /* 0x040fe4000ff3e0ff */
[----:B------:R-:W-:-:S02]  /*0870*/  IADD3 R26, P2, PT, R26, UR14, RZ ;  /* 0x0000000e1a1a7c10 */ /* 0x000fc4000ff5e0ff */
[----:B------:R-:W-:Y:S02]  /*0880*/  SHF.L.U32 R28, R4, 0x2, RZ ;  /* 0x00000002041c7819 */ /* 0x000fe400000006ff */
[----:B------:R-:W-:Y:S02]  /*0890*/  IADD3.X R9, PT, PT, R7, UR15, RZ, P0, !PT ;  /* 0x0000000f07097c10 */ /* 0x000fe400087fe4ff */
[----:B------:R-:W-:Y:S02]  /*08a0*/  IADD3.X R11, PT, PT, R0, UR13, RZ, P1, !PT ;  /* 0x0000000d000b7c10 */ /* 0x000fe40008ffe4ff */
[----:B------:R-:W-:Y:S02]  /*08b0*/  SHF.L.U64.HI R7, R4, 0x2, R5 ;  /* 0x0000000204077819 */ /* 0x000fe40000010205 */
[----:B------:R-:W-:Y:S02]  /*08c0*/  IADD3.X R27, PT, PT, R0, UR15, RZ, P2, !PT ;  /* 0x0000000f001b7c10 */ /* 0x000fe400097fe4ff */
[----:B------:R-:W-:-:S04]  /*08d0*/  IADD3 R4, P1, PT, R17, UR14, RZ ;  /* 0x0000000e11047c10 */ /* 0x000fc8000ff3e0ff */
[----:B------:R-:W-:Y:S01]  /*08e0*/  IADD3.X R5, PT, PT, R15, UR15, RZ, P1, !PT ;  /* 0x0000000f0f057c10 */ /* 0x000fe20008ffe4ff */
[----:B--2---:R0:W-:Y:S02]  /*08f0*/  STG.E desc[UR6][R2.64], R20 ;  /* 0x0000001402007986 */ /* 0x0041e4000c101906 */
[----:B0-----:R-:W-:Y:S02]  /*0900*/  IADD3 R2, P0, PT, R17, UR12, RZ ;  /* 0x0000000c11027c10 */ /* 0x001fe4000ff1e0ff */
[C---:B------:R-:W-:Y:S02]  /*0910*/  IADD3 R20, P2, PT, R28.reuse, UR12, RZ ;  /* 0x0000000c1c147c10 */ /* 0x040fe4000ff5e0ff */
[----:B------:R-:W-:Y:S02]  /*0920*/  IADD3 R28, P3, PT, R28, UR14, RZ ;  /* 0x0000000e1c1c7c10 */ /* 0x000fe4000ff7e0ff */
[----:B------:R-:W-:Y:S02]  /*0930*/  IADD3.X R3, PT, PT, R15, UR13, RZ, P0, !PT ;  /* 0x0000000d0f037c10 */ /* 0x000fe400087fe4ff */
[----:B------:R-:W-:-:S02]  /*0940*/  IADD3.X R21, PT, PT, R7, UR13, RZ, P2, !PT ;  /* 0x0000000d07157c10 */ /* 0x000fc400097fe4ff */
[----:B------:R-:W-:Y:S01]  /*0950*/  IADD3.X R29, PT, PT, R7, UR15, RZ, P3, !PT ;  /* 0x0000000f071d7c10 */ /* 0x000fe20009ffe4ff */
[----:B----4-:R-:W-:Y:S04]  /*0960*/  STG.E desc[UR6][R8.64], R24 ;  /* 0x0000001808007986 */ /* 0x010fe8000c101906 */
[----:B-----5:R-:W-:Y:S04]  /*0970*/  STG.E desc[UR6][R10.64], R23 ;  /* 0x000000170a007986 */ /* 0x020fe8000c101906 */
[----:B------:R-:W-:Y:S04]  /*0980*/  STG.E desc[UR6][R26.64], R12 ;  /* 0x0000000c1a007986 */ /* 0x000fe8000c101906 */
[----:B------:R-:W-:Y:S04]  /*0990*/  STG.E desc[UR6][R2.64], R6 ;  /* 0x0000000602007986 */ /* 0x000fe8000c101906 */
[----:B------:R-:W-:Y:S04]  /*09a0*/  STG.E desc[UR6][R4.64], R14 ;  /* 0x0000000e04007986 */ /* 0x000fe8000c101906 */
[----:B------:R-:W-:Y:S04]  /*09b0*/  STG.E desc[UR6][R20.64], R16 ;  /* 0x0000001014007986 */ /* 0x000fe8000c101906 */
[----:B------:R-:W-:Y:S01]  /*09c0*/  STG.E desc[UR6][R28.64], R18 ;  /* 0x000000121c007986 */ /* 0x000fe2000c101906 */
[----:B------:R-:W-:Y:S05]  /*09d0*/  EXIT ;  /* 0x000000000000794d */ /* 0x000fea0003800000 */
.L_x_1:
        /* <DEDUP_REMOVED lines=10> */
.L_x_3:


//--------------------- .nv.shared.reserved.0     --------------------------
	.section	.nv.shared.reserved.0,"aw",@nobits
	.weak		__nv_reservedSMEM_offset_0_alias
	.size		__nv_reservedSMEM_offset_0_alias, 0, 64
	.other		__nv_reservedSMEM_offset_0_alias,@"STO_CUDA_RESERVED_SHARED STV_DEFAULT"
__nv_reservedSMEM_offset_0_alias:
	.zero		0
	.zero		64


//--------------------- .nv.constant0._Z8k_unpackPfiiiPKfS1_ --------------------------
	.section	.nv.constant0._Z8k_unpackPfiiiPKfS1_,"a",@progbits
	.sectionflags	@""
	.align	4
.nv.constant0._Z8k_unpackPfiiiPKfS1_:
	.zero		936


//--------------------- .nv.constant0._Z6k_packPKfiiiPfS1_ --------------------------
	.section	.nv.constant0._Z6k_packPKfiiiPfS1_,"a",@progbits
	.sectionflags	@""
	.align	4
.nv.constant0._Z6k_packPKfiiiPfS1_:
	.zero		936


//--------------------- SYMBOLS --------------------------

	.type		.nv.reservedSmem.offset0,@object
	.size		.nv.reservedSmem.offset0,0x4
